//
// Generated by NVIDIA NVVM Compiler
//
// Compiler Build ID: CL-36424714
// Cuda compilation tools, release 13.0, V13.0.88
// Based on NVVM 20.0.0
//

.version 9.0
.target sm_100
.address_size 64

	// .globl	_Z8cal_lossPfS_i
.extern .func  (.param .b32 func_retval0) vprintf
(
	.param .b64 vprintf_param_0,
	.param .b64 vprintf_param_1
)
;
.global .align 1 .b8 $str[31] = {116, 104, 114, 101, 97, 100, 73, 100, 120, 58, 40, 37, 100, 41, 32, 98, 108, 111, 99, 107, 73, 100, 120, 58, 40, 37, 100, 41, 10, 32};

.visible .entry _Z8cal_lossPfS_i(
	.param .u64 .ptr .align 1 _Z8cal_lossPfS_i_param_0,
	.param .u64 .ptr .align 1 _Z8cal_lossPfS_i_param_1,
	.param .u32 _Z8cal_lossPfS_i_param_2
)
{
	.local .align 8 .b8 	__local_depot0[8];
	.reg .b64 	%SP;
	.reg .b64 	%SPL;
	.reg .b32 	%r<5>;
	.reg .b64 	%rd<5>;

	mov.u64 	%SPL, __local_depot0;
	cvta.local.u64 	%SP, %SPL;
	add.u64 	%rd1, %SP, 0;
	add.u64 	%rd2, %SPL, 0;
	mov.u32 	%r1, %tid.x;
	mov.u32 	%r2, %ctaid.x;
	st.local.v2.u32 	[%rd2], {%r1, %r2};
	mov.u64 	%rd3, $str;
	cvta.global.u64 	%rd4, %rd3;
	{ // callseq 0, 0
	.param .b64 param0;
	st.param.b64 	[param0], %rd4;
	.param .b64 param1;
	st.param.b64 	[param1], %rd1;
	.param .b32 retval0;
	call.uni (retval0), 
	vprintf, 
	(
	param0, 
	param1
	);
	ld.param.b32 	%r3, [retval0];
	} // callseq 0
	ret;

}


// ===== COMPILED SASS (sm_100) =====

	.target	sm_100

	.elftype	@"ET_EXEC"


//--------------------- .note.nv.tkinfo           --------------------------
	.section	.note.nv.tkinfo,"",@"SHT_NOTE"
	.sectionflags	@"SHF_NOTE_NV_TKINFO"
	.tkinfo
        /*0018*/ 	.word	0x00000002
        /*0030*/ 	.string	""
        /*0030*/ 	.string	"ptxas"
        /*0030*/ 	.string	"Cuda compilation tools, release 13.0, V13.0.88"
        /*0030*/ 	.string	"Build cuda_13.0.r13.0/compiler.36424714_0"
        /*0030*/ 	.string	"-arch sm_100 -m 64 "



//--------------------- .note.nv.cuinfo           --------------------------
	.section	.note.nv.cuinfo,"",@"SHT_NOTE"
	.sectionflags	@"SHF_NOTE_NV_CUINFO"
        /*0018*/ 	.short	0x0002
        /*001a*/ 	.short	0x0064
        /*001c*/ 	.short	0x0082
	.zero		2


//--------------------- .nv.info                  --------------------------
	.section	.nv.info,"",@"SHT_CUDA_INFO"
	.align	4


	//----- nvinfo : EIATTR_REGCOUNT
	.align		4
        /*0000*/ 	.byte	0x04, 0x2f
        /*0002*/ 	.short	(.L_2 - .L_1)
	.align		4
.L_1:
        /*0004*/ 	.word	index@(_Z8cal_lossPfS_i)
        /*0008*/ 	.word	0x00000018


	//----- nvinfo : EIATTR_FRAME_SIZE
	.align		4
.L_2:
        /*000c*/ 	.byte	0x04, 0x11
        /*000e*/ 	.short	(.L_4 - .L_3)
	.align		4
.L_3:
        /*0010*/ 	.word	index@(_Z8cal_lossPfS_i)
        /*0014*/ 	.word	0x00000008


	//----- nvinfo : EIATTR_MIN_STACK_SIZE
	.align		4
.L_4:
        /*0018*/ 	.byte	0x04, 0x12
        /*001a*/ 	.short	(.L_6 - .L_5)
	.align		4
.L_5:
        /*001c*/ 	.word	index@(_Z8cal_lossPfS_i)
        /*0020*/ 	.word	0x00000008
.L_6:


//--------------------- .nv.compat                --------------------------
	.section	.nv.compat,"",@"SHT_CUDA_COMPAT_INFO"
	.align	4
        /*0000*/ 	.byte	0x02, 0x09, 0x00, 0x00, 0x02, 0x02, 0x01, 0x00, 0x02, 0x05, 0x05, 0x00, 0x03, 0x07, 0x01, 0x01
        /*0010*/ 	.byte	0x02, 0x03, 0x00, 0x00, 0x02, 0x06, 0x01, 0x00, 0x04, 0x0b, 0x08, 0x00, 0x09, 0x00, 0x00, 0x00
        /*0020*/ 	.byte	0x00, 0x00, 0x00, 0x00


//--------------------- .nv.info._Z8cal_lossPfS_i --------------------------
	.section	.nv.info._Z8cal_lossPfS_i,"",@"SHT_CUDA_INFO"
	.sectionflags	@""
	.align	4


	//----- nvinfo : EIATTR_CUDA_API_VERSION
	.align		4
        /*0000*/ 	.byte	0x04, 0x37
        /*0002*/ 	.short	(.L_8 - .L_7)
.L_7:
        /*0004*/ 	.word	0x00000082


	//----- nvinfo : EIATTR_KPARAM_INFO
	.align		4
.L_8:
        /*0008*/ 	.byte	0x04, 0x17
        /*000a*/ 	.short	(.L_10 - .L_9)
.L_9:
        /*000c*/ 	.word	0x00000000
        /*0010*/ 	.short	0x0002
        /*0012*/ 	.short	0x0010
        /*0014*/ 	.byte	0x00, 0xf0, 0x11, 0x00


	//----- nvinfo : EIATTR_KPARAM_INFO
	.align		4
.L_10:
        /*0018*/ 	.byte	0x04, 0x17
        /*001a*/ 	.short	(.L_12 - .L_11)
.L_11:
        /*001c*/ 	.word	0x00000000
        /*0020*/ 	.short	0x0001
        /*0022*/ 	.short	0x0008
        /*0024*/ 	.byte	0x00, 0xf5, 0x21, 0x00


	//----- nvinfo : EIATTR_KPARAM_INFO
	.align		4
.L_12:
        /*0028*/ 	.byte	0x04, 0x17
        /*002a*/ 	.short	(.L_14 - .L_13)
.L_13:
        /*002c*/ 	.word	0x00000000
        /*0030*/ 	.short	0x0000
        /*0032*/ 	.short	0x0000
        /*0034*/ 	.byte	0x00, 0xf5, 0x21, 0x00


	//----- nvinfo : EIATTR_SPARSE_MMA_MASK
	.align		4
.L_14:
        /*0038*/ 	.byte	0x03, 0x50
        /*003a*/ 	.short	0x0000


	//----- nvinfo : EIATTR_MAXREG_COUNT
	.align		4
        /*003c*/ 	.byte	0x03, 0x1b
        /*003e*/ 	.short	0x00ff


	//----- nvinfo : EIATTR_EXTERNS
	.align		4
        /*0040*/ 	.byte	0x04, 0x0f
        /*0042*/ 	.short	(.L_16 - .L_15)


	//   ....[0]....
	.align		4
.L_15:
        /*0044*/ 	.word	index@(vprintf)


	//----- nvinfo : EIATTR_MERCURY_ISA_VERSION
	.align		4
.L_16:
        /*0048*/ 	.byte	0x03, 0x5f
        /*004a*/ 	.short	0x0101


	//----- nvinfo : EIATTR_VRC_CTA_INIT_COUNT
	.align		4
        /*004c*/ 	.byte	0x02, 0x4a
	.zero		1
	.zero		1


	//----- nvinfo : EIATTR_SYSCALL_OFFSETS
	.align		4
        /*0050*/ 	.byte	0x04, 0x46
        /*0052*/ 	.short	(.L_18 - .L_17)


	//   ....[0]....
.L_17:
        /*0054*/ 	.word	0x000000f0


	//----- nvinfo : EIATTR_EXIT_INSTR_OFFSETS
	.align		4
.L_18:
        /*0058*/ 	.byte	0x04, 0x1c
        /*005a*/ 	.short	(.L_20 - .L_19)


	//   ....[0]....
.L_19:
        /*005c*/ 	.word	0x00000100


	//----- nvinfo : EIATTR_CBANK_PARAM_SIZE
	.align		4
.L_20:
        /*0060*/ 	.byte	0x03, 0x19
        /*0062*/ 	.short	0x0014


	//----- nvinfo : EIATTR_PARAM_CBANK
	.align		4
        /*0064*/ 	.byte	0x04, 0x0a
        /*0066*/ 	.short	(.L_22 - .L_21)
	.align		4
.L_21:
        /*0068*/ 	.word	index@(.nv.constant0._Z8cal_lossPfS_i)
        /*006c*/ 	.short	0x0380
        /*006e*/ 	.short	0x0014


	//----- nvinfo : EIATTR_SW_WAR
	.align		4
.L_22:
        /*0070*/ 	.byte	0x04, 0x36
        /*0072*/ 	.short	(.L_24 - .L_23)
.L_23:
        /*0074*/ 	.word	0x00000008
.L_24:


//--------------------- .nv.callgraph             --------------------------
	.section	.nv.callgraph,"",@"SHT_CUDA_CALLGRAPH"
	.align	4
	.sectionentsize	8
	.align		4
        /*0000*/ 	.word	0x00000000
	.align		4
        /*0004*/ 	.word	0xffffffff
	.align		4
        /*0008*/ 	.word	index@(_Z8cal_lossPfS_i)
	.align		4
        /*000c*/ 	.word	index@(vprintf)
	.align		4
        /*0010*/ 	.word	0x00000000
	.align		4
        /*0014*/ 	.word	0xfffffffe
	.align		4
        /*0018*/ 	.word	0x00000000
	.align		4
        /*001c*/ 	.word	0xfffffffd
	.align		4
        /*0020*/ 	.word	0x00000000
	.align		4
        /*0024*/ 	.word	0xfffffffc


//--------------------- .nv.constant4             --------------------------
	.section	.nv.constant4,"a",@progbits
	.align	8
	.align		8
.nv.constant4:
        /*0000*/ 	.dword	vprintf
	.align		8
        /*0008*/ 	.dword	$str


//--------------------- .text._Z8cal_lossPfS_i    --------------------------
	.section	.text._Z8cal_lossPfS_i,"ax",@progbits
	.align	128
        .global         _Z8cal_lossPfS_i
        .type           _Z8cal_lossPfS_i,@function
        .size           _Z8cal_lossPfS_i,(.L_x_2 - _Z8cal_lossPfS_i)
        .other          _Z8cal_lossPfS_i,@"STO_CUDA_ENTRY STV_DEFAULT"
_Z8cal_lossPfS_i:
.text._Z8cal_lossPfS_i:
[----:B------:R-:W0:Y:S01]  /*0000*/  LDC R1, c[0x0][0x37c] ;  /* 0x0000df00ff017b82 */ /* 0x000e220000000800 */
[----:B------:R-:W1:Y:S01]  /*0010*/  S2R R8, SR_TID.X ;  /* 0x0000000000087919 */ /* 0x000e620000002100 */
[----:B0-----:R-:W-:Y:S01]  /*0020*/  VIADD R1, R1, 0xfffffff8 ;  /* 0xfffffff801017836 */ /* 0x001fe20000000000 */
[----:B------:R-:W-:Y:S01]  /*0030*/  MOV R0, 0x0 ;  /* 0x0000000000007802 */ /* 0x000fe20000000f00 */
[----:B------:R-:W0:Y:S01]  /*0040*/  LDCU UR4, c[0x0][0x2f8] ;  /* 0x00005f00ff0477ac */ /* 0x000e220008000800 */
[----:B------:R-:W1:Y:S03]  /*0050*/  S2R R9, SR_CTAID.X ;  /* 0x0000000000097919 */ /* 0x000e660000002500 */
[----:B------:R2:W3:Y:S01]  /*0060*/  LDC.64 R2, c[0x4][R0] ;  /* 0x0100000000027b82 */ /* 0x0004e20000000a00 */
[----:B------:R-:W4:Y:S01]  /*0070*/  LDCU.64 UR6, c[0x4][0x8] ;  /* 0x01000100ff0677ac */ /* 0x000f220008000a00 */
[----:B------:R-:W5:Y:S01]  /*0080*/  LDCU UR5, c[0x0][0x2fc] ;  /* 0x00005f80ff0577ac */ /* 0x000f620008000800 */
[----:B0-----:R-:W-:Y:S01]  /*0090*/  IADD3 R6, P0, PT, R1, UR4, RZ ;  /* 0x0000000401067c10 */ /* 0x001fe2000ff1e0ff */
[----:B----4-:R-:W-:Y:S01]  /*00a0*/  IMAD.U32 R4, RZ, RZ, UR6 ;  /* 0x00000006ff047e24 */ /* 0x010fe2000f8e00ff */
[----:B------:R-:W-:-:S03]  /*00b0*/  MOV R5, UR7 ;  /* 0x0000000700057c02 */ /* 0x000fc60008000f00 */
[----:B-----5:R-:W-:Y:S01]  /*00c0*/  IMAD.X R7, RZ, RZ, UR5, P0 ;  /* 0x00000005ff077e24 */ /* 0x020fe200080e06ff */
[----:B-1----:R2:W-:Y:S07]  /*00d0*/  STL.64 [R1], R8 ;  /* 0x0000000801007387 */ /* 0x0025ee0000100a00 */
[----:B------:R-:W-:-:S07]  /*00e0*/  LEPC R20, `(.L_x_0) ;  /* 0x000000001014794e */ /* 0x000fce0000000000 */
[----:B--23--:R-:W-:Y:S05]  /*00f0*/  CALL.ABS.NOINC R2 ;  /* 0x0000000002007343 */ /* 0x00cfea0003c00000 */
.L_x_0:
[----:B------:R-:W-:Y:S05]  /*0100*/  EXIT ;  /* 0x000000000000794d */ /* 0x000fea0003800000 */
.L_x_1:
[----:B------:R-:W-:-:S00]  /*0110*/  BRA `(.L_x_1) ;  /* 0xfffffffc00fc7947 */ /* 0x000fc0000383ffff */
[----:B------:R-:W-:-:S00]  /*0120*/  NOP ;  /* 0x0000000000007918 */ /* 0x000fc00000000000 */
        /* <DEDUP_REMOVED lines=13> */
.L_x_2:


//--------------------- .nv.global.init           --------------------------
	.section	.nv.global.init,"aw",@progbits
.nv.global.init:
	.type		$str,@object
	.size		$str,(.L_0 - $str)
$str:
        /*0000*/ 	.byte	0x74, 0x68, 0x72, 0x65, 0x61, 0x64, 0x49, 0x64, 0x78, 0x3a, 0x28, 0x25, 0x64, 0x29, 0x20, 0x62
        /*0010*/ 	.byte	0x6c, 0x6f, 0x63, 0x6b, 0x49, 0x64, 0x78, 0x3a, 0x28, 0x25, 0x64, 0x29, 0x0a, 0x20, 0x00
.L_0:


//--------------------- .nv.shared.reserved.0     --------------------------
	.section	.nv.shared.reserved.0,"aw",@nobits
	.weak		__nv_reservedSMEM_offset_0_alias
	.size		__nv_reservedSMEM_offset_0_alias, 0, 64
	.other		__nv_reservedSMEM_offset_0_alias,@"STO_CUDA_RESERVED_SHARED STV_DEFAULT"
__nv_reservedSMEM_offset_0_alias:
	.zero		0
	.zero		64


//--------------------- .nv.constant0._Z8cal_lossPfS_i --------------------------
	.section	.nv.constant0._Z8cal_lossPfS_i,"a",@progbits
	.sectionflags	@""
	.align	4
.nv.constant0._Z8cal_lossPfS_i:
	.zero		916


//--------------------- SYMBOLS --------------------------

	.type		.nv.reservedSmem.offset0,@object
	.size		.nv.reservedSmem.offset0,0x4
	.type		vprintf,@function
